//
// Generated by NVIDIA NVVM Compiler
//
// Compiler Build ID: CL-36424714
// Cuda compilation tools, release 13.0, V13.0.88
// Based on NVVM 20.0.0
//

.version 9.0
.target sm_100
.address_size 64

	// .globl	_Z13forwardKernelPfS_iiiiiif

.visible .entry _Z13forwardKernelPfS_iiiiiif(
	.param .u64 .ptr .align 1 _Z13forwardKernelPfS_iiiiiif_param_0,
	.param .u64 .ptr .align 1 _Z13forwardKernelPfS_iiiiiif_param_1,
	.param .u32 _Z13forwardKernelPfS_iiiiiif_param_2,
	.param .u32 _Z13forwardKernelPfS_iiiiiif_param_3,
	.param .u32 _Z13forwardKernelPfS_iiiiiif_param_4,
	.param .u32 _Z13forwardKernelPfS_iiiiiif_param_5,
	.param .u32 _Z13forwardKernelPfS_iiiiiif_param_6,
	.param .u32 _Z13forwardKernelPfS_iiiiiif_param_7,
	.param .f32 _Z13forwardKernelPfS_iiiiiif_param_8
)
{
	.reg .pred 	%p<4>;
	.reg .b32 	%r<36>;
	.reg .b32 	%f<10>;
	.reg .b64 	%rd<15>;

	ld.param.u64 	%rd1, [_Z13forwardKernelPfS_iiiiiif_param_0];
	ld.param.u64 	%rd2, [_Z13forwardKernelPfS_iiiiiif_param_1];
	ld.param.u32 	%r3, [_Z13forwardKernelPfS_iiiiiif_param_2];
	ld.param.u32 	%r9, [_Z13forwardKernelPfS_iiiiiif_param_3];
	ld.param.u32 	%r5, [_Z13forwardKernelPfS_iiiiiif_param_4];
	ld.param.u32 	%r6, [_Z13forwardKernelPfS_iiiiiif_param_5];
	ld.param.u32 	%r7, [_Z13forwardKernelPfS_iiiiiif_param_6];
	ld.param.u32 	%r8, [_Z13forwardKernelPfS_iiiiiif_param_7];
	ld.param.f32 	%f1, [_Z13forwardKernelPfS_iiiiiif_param_8];
	mov.u32 	%r10, %ctaid.x;
	shl.b32 	%r11, %r10, 5;
	mov.u32 	%r12, %tid.x;
	add.s32 	%r1, %r11, %r12;
	mov.u32 	%r13, %ctaid.y;
	shl.b32 	%r14, %r13, 5;
	mov.u32 	%r15, %tid.y;
	add.s32 	%r16, %r14, %r15;
	setp.ge.s32 	%p1, %r1, %r3;
	setp.ge.s32 	%p2, %r16, %r9;
	or.pred  	%p3, %p1, %p2;
	@%p3 bra 	$L__BB0_2;
	cvta.to.global.u64 	%rd3, %rd1;
	cvta.to.global.u64 	%rd4, %rd2;
	add.s32 	%r17, %r5, %r1;
	min.s32 	%r18, %r17, %r3;
	max.s32 	%r19, %r18, 0;
	add.s32 	%r20, %r6, %r1;
	min.s32 	%r21, %r20, %r3;
	max.s32 	%r22, %r21, 0;
	add.s32 	%r23, %r7, %r16;
	min.s32 	%r24, %r23, %r9;
	max.s32 	%r25, %r24, 0;
	add.s32 	%r26, %r8, %r16;
	min.s32 	%r27, %r26, %r9;
	max.s32 	%r28, %r27, 0;
	mad.lo.s32 	%r29, %r22, %r9, %r22;
	add.s32 	%r30, %r28, %r29;
	mul.wide.u32 	%rd5, %r30, 4;
	add.s64 	%rd6, %rd3, %rd5;
	ld.global.f32 	%f2, [%rd6];
	mad.lo.s32 	%r31, %r19, %r9, %r19;
	add.s32 	%r32, %r28, %r31;
	mul.wide.u32 	%rd7, %r32, 4;
	add.s64 	%rd8, %rd3, %rd7;
	ld.global.f32 	%f3, [%rd8];
	sub.f32 	%f4, %f2, %f3;
	add.s32 	%r33, %r29, %r25;
	mul.wide.u32 	%rd9, %r33, 4;
	add.s64 	%rd10, %rd3, %rd9;
	ld.global.f32 	%f5, [%rd10];
	sub.f32 	%f6, %f4, %f5;
	add.s32 	%r34, %r25, %r31;
	mul.wide.u32 	%rd11, %r34, 4;
	add.s64 	%rd12, %rd3, %rd11;
	ld.global.f32 	%f7, [%rd12];
	add.f32 	%f8, %f6, %f7;
	mul.f32 	%f9, %f1, %f8;
	mad.lo.s32 	%r35, %r9, %r1, %r16;
	mul.wide.s32 	%rd13, %r35, 4;
	add.s64 	%rd14, %rd4, %rd13;
	st.global.f32 	[%rd14], %f9;
$L__BB0_2:
	ret;

}


// ===== COMPILED SASS (sm_100) =====

	.target	sm_100

	.elftype	@"ET_EXEC"


//--------------------- .note.nv.tkinfo           --------------------------
	.section	.note.nv.tkinfo,"",@"SHT_NOTE"
	.sectionflags	@"SHF_NOTE_NV_TKINFO"
	.tkinfo
        /*0018*/ 	.word	0x00000002
        /*0030*/ 	.string	""
        /*0030*/ 	.string	"ptxas"
        /*0030*/ 	.string	"Cuda compilation tools, release 13.0, V13.0.88"
        /*0030*/ 	.string	"Build cuda_13.0.r13.0/compiler.36424714_0"
        /*0030*/ 	.string	"-arch sm_100 -m 64 "



//--------------------- .note.nv.cuinfo           --------------------------
	.section	.note.nv.cuinfo,"",@"SHT_NOTE"
	.sectionflags	@"SHF_NOTE_NV_CUINFO"
        /*0018*/ 	.short	0x0002
        /*001a*/ 	.short	0x0064
        /*001c*/ 	.short	0x0082
	.zero		2


//--------------------- .nv.info                  --------------------------
	.section	.nv.info,"",@"SHT_CUDA_INFO"
	.align	4


	//----- nvinfo : EIATTR_REGCOUNT
	.align		4
        /*0000*/ 	.byte	0x04, 0x2f
        /*0002*/ 	.short	(.L_1 - .L_0)
	.align		4
.L_0:
        /*0004*/ 	.word	index@(_Z13forwardKernelPfS_iiiiiif)
        /*0008*/ 	.word	0x00000012


	//----- nvinfo : EIATTR_FRAME_SIZE
	.align		4
.L_1:
        /*000c*/ 	.byte	0x04, 0x11
        /*000e*/ 	.short	(.L_3 - .L_2)
	.align		4
.L_2:
        /*0010*/ 	.word	index@(_Z13forwardKernelPfS_iiiiiif)
        /*0014*/ 	.word	0x00000000


	//----- nvinfo : EIATTR_MIN_STACK_SIZE
	.align		4
.L_3:
        /*0018*/ 	.byte	0x04, 0x12
        /*001a*/ 	.short	(.L_5 - .L_4)
	.align		4
.L_4:
        /*001c*/ 	.word	index@(_Z13forwardKernelPfS_iiiiiif)
        /*0020*/ 	.word	0x00000000
.L_5:


//--------------------- .nv.compat                --------------------------
	.section	.nv.compat,"",@"SHT_CUDA_COMPAT_INFO"
	.align	4
        /*0000*/ 	.byte	0x02, 0x09, 0x00, 0x00, 0x02, 0x02, 0x01, 0x00, 0x02, 0x05, 0x05, 0x00, 0x03, 0x07, 0x01, 0x01
        /*0010*/ 	.byte	0x02, 0x03, 0x00, 0x00, 0x02, 0x06, 0x01, 0x00, 0x04, 0x0b, 0x08, 0x00, 0x09, 0x00, 0x00, 0x00
        /*0020*/ 	.byte	0x00, 0x00, 0x00, 0x00


//--------------------- .nv.info._Z13forwardKernelPfS_iiiiiif --------------------------
	.section	.nv.info._Z13forwardKernelPfS_iiiiiif,"",@"SHT_CUDA_INFO"
	.sectionflags	@""
	.align	4


	//----- nvinfo : EIATTR_CUDA_API_VERSION
	.align		4
        /*0000*/ 	.byte	0x04, 0x37
        /*0002*/ 	.short	(.L_7 - .L_6)
.L_6:
        /*0004*/ 	.word	0x00000082


	//----- nvinfo : EIATTR_KPARAM_INFO
	.align		4
.L_7:
        /*0008*/ 	.byte	0x04, 0x17
        /*000a*/ 	.short	(.L_9 - .L_8)
.L_8:
        /*000c*/ 	.word	0x00000000
        /*0010*/ 	.short	0x0008
        /*0012*/ 	.short	0x0028
        /*0014*/ 	.byte	0x00, 0xf0, 0x11, 0x00


	//----- nvinfo : EIATTR_KPARAM_INFO
	.align		4
.L_9:
        /*0018*/ 	.byte	0x04, 0x17
        /*001a*/ 	.short	(.L_11 - .L_10)
.L_10:
        /*001c*/ 	.word	0x00000000
        /*0020*/ 	.short	0x0007
        /*0022*/ 	.short	0x0024
        /*0024*/ 	.byte	0x00, 0xf0, 0x11, 0x00


	//----- nvinfo : EIATTR_KPARAM_INFO
	.align		4
.L_11:
        /*0028*/ 	.byte	0x04, 0x17
        /*002a*/ 	.short	(.L_13 - .L_12)
.L_12:
        /*002c*/ 	.word	0x00000000
        /*0030*/ 	.short	0x0006
        /*0032*/ 	.short	0x0020
        /*0034*/ 	.byte	0x00, 0xf0, 0x11, 0x00


	//----- nvinfo : EIATTR_KPARAM_INFO
	.align		4
.L_13:
        /*0038*/ 	.byte	0x04, 0x17
        /*003a*/ 	.short	(.L_15 - .L_14)
.L_14:
        /*003c*/ 	.word	0x00000000
        /*0040*/ 	.short	0x0005
        /*0042*/ 	.short	0x001c
        /*0044*/ 	.byte	0x00, 0xf0, 0x11, 0x00


	//----- nvinfo : EIATTR_KPARAM_INFO
	.align		4
.L_15:
        /*0048*/ 	.byte	0x04, 0x17
        /*004a*/ 	.short	(.L_17 - .L_16)
.L_16:
        /*004c*/ 	.word	0x00000000
        /*0050*/ 	.short	0x0004
        /*0052*/ 	.short	0x0018
        /*0054*/ 	.byte	0x00, 0xf0, 0x11, 0x00


	//----- nvinfo : EIATTR_KPARAM_INFO
	.align		4
.L_17:
        /*0058*/ 	.byte	0x04, 0x17
        /*005a*/ 	.short	(.L_19 - .L_18)
.L_18:
        /*005c*/ 	.word	0x00000000
        /*0060*/ 	.short	0x0003
        /*0062*/ 	.short	0x0014
        /*0064*/ 	.byte	0x00, 0xf0, 0x11, 0x00


	//----- nvinfo : EIATTR_KPARAM_INFO
	.align		4
.L_19:
        /*0068*/ 	.byte	0x04, 0x17
        /*006a*/ 	.short	(.L_21 - .L_20)
.L_20:
        /*006c*/ 	.word	0x00000000
        /*0070*/ 	.short	0x0002
        /*0072*/ 	.short	0x0010
        /*0074*/ 	.byte	0x00, 0xf0, 0x11, 0x00


	//----- nvinfo : EIATTR_KPARAM_INFO
	.align		4
.L_21:
        /*0078*/ 	.byte	0x04, 0x17
        /*007a*/ 	.short	(.L_23 - .L_22)
.L_22:
        /*007c*/ 	.word	0x00000000
        /*0080*/ 	.short	0x0001
        /*0082*/ 	.short	0x0008
        /*0084*/ 	.byte	0x00, 0xf5, 0x21, 0x00


	//----- nvinfo : EIATTR_KPARAM_INFO
	.align		4
.L_23:
        /*0088*/ 	.byte	0x04, 0x17
        /*008a*/ 	.short	(.L_25 - .L_24)
.L_24:
        /*008c*/ 	.word	0x00000000
        /*0090*/ 	.short	0x0000
        /*0092*/ 	.short	0x0000
        /*0094*/ 	.byte	0x00, 0xf5, 0x21, 0x00


	//----- nvinfo : EIATTR_SPARSE_MMA_MASK
	.align		4
.L_25:
        /*0098*/ 	.byte	0x03, 0x50
        /*009a*/ 	.short	0x0000


	//----- nvinfo : EIATTR_MAXREG_COUNT
	.align		4
        /*009c*/ 	.byte	0x03, 0x1b
        /*009e*/ 	.short	0x00ff


	//----- nvinfo : EIATTR_MERCURY_ISA_VERSION
	.align		4
        /*00a0*/ 	.byte	0x03, 0x5f
        /*00a2*/ 	.short	0x0101


	//----- nvinfo : EIATTR_VRC_CTA_INIT_COUNT
	.align		4
        /*00a4*/ 	.byte	0x02, 0x4a
	.zero		1
	.zero		1


	//----- nvinfo : EIATTR_EXIT_INSTR_OFFSETS
	.align		4
        /*00a8*/ 	.byte	0x04, 0x1c
        /*00aa*/ 	.short	(.L_27 - .L_26)


	//   ....[0]....
.L_26:
        /*00ac*/ 	.word	0x000000a0


	//   ....[1]....
        /*00b0*/ 	.word	0x000002a0


	//----- nvinfo : EIATTR_CBANK_PARAM_SIZE
	.align		4
.L_27:
        /*00b4*/ 	.byte	0x03, 0x19
        /*00b6*/ 	.short	0x002c


	//----- nvinfo : EIATTR_PARAM_CBANK
	.align		4
        /*00b8*/ 	.byte	0x04, 0x0a
        /*00ba*/ 	.short	(.L_29 - .L_28)
	.align		4
.L_28:
        /*00bc*/ 	.word	index@(.nv.constant0._Z13forwardKernelPfS_iiiiiif)
        /*00c0*/ 	.short	0x0380
        /*00c2*/ 	.short	0x002c


	//----- nvinfo : EIATTR_SW_WAR
	.align		4
.L_29:
        /*00c4*/ 	.byte	0x04, 0x36
        /*00c6*/ 	.short	(.L_31 - .L_30)
.L_30:
        /*00c8*/ 	.word	0x00000008
.L_31:


//--------------------- .nv.callgraph             --------------------------
	.section	.nv.callgraph,"",@"SHT_CUDA_CALLGRAPH"
	.align	4
	.sectionentsize	8
	.align		4
        /*0000*/ 	.word	0x00000000
	.align		4
        /*0004*/ 	.word	0xffffffff
	.align		4
        /*0008*/ 	.word	0x00000000
	.align		4
        /*000c*/ 	.word	0xfffffffe
	.align		4
        /*0010*/ 	.word	0x00000000
	.align		4
        /*0014*/ 	.word	0xfffffffd
	.align		4
        /*0018*/ 	.word	0x00000000
	.align		4
        /*001c*/ 	.word	0xfffffffc


//--------------------- .text._Z13forwardKernelPfS_iiiiiif --------------------------
	.section	.text._Z13forwardKernelPfS_iiiiiif,"ax",@progbits
	.align	128
        .global         _Z13forwardKernelPfS_iiiiiif
        .type           _Z13forwardKernelPfS_iiiiiif,@function
        .size           _Z13forwardKernelPfS_iiiiiif,(.L_x_1 - _Z13forwardKernelPfS_iiiiiif)
        .other          _Z13forwardKernelPfS_iiiiiif,@"STO_CUDA_ENTRY STV_DEFAULT"
_Z13forwardKernelPfS_iiiiiif:
.text._Z13forwardKernelPfS_iiiiiif:
[----:B------:R-:W-:Y:S01]  /*0000*/  LDC R1, c[0x0][0x37c] ;  /* 0x0000df00ff017b82 */ /* 0x000fe20000000800 */
[----:B------:R-:W0:Y:S01]  /*0010*/  S2R R0, SR_CTAID.Y ;  /* 0x0000000000007919 */ /* 0x000e220000002600 */
[----:B------:R-:W1:Y:S01]  /*0020*/  LDCU.64 UR6, c[0x0][0x390] ;  /* 0x00007200ff0677ac */ /* 0x000e620008000a00 */
[----:B------:R-:W0:Y:S01]  /*0030*/  S2R R3, SR_TID.Y ;  /* 0x0000000000037919 */ /* 0x000e220000002200 */
[----:B------:R-:W2:Y:S01]  /*0040*/  S2R R5, SR_CTAID.X ;  /* 0x0000000000057919 */ /* 0x000ea20000002500 */
[----:B------:R-:W2:Y:S01]  /*0050*/  S2R R2, SR_TID.X ;  /* 0x0000000000027919 */ /* 0x000ea20000002100 */
[----:B0-----:R-:W-:-:S04]  /*0060*/  LEA R0, R0, R3, 0x5 ;  /* 0x0000000300007211 */ /* 0x001fc800078e28ff */
[----:B-1----:R-:W-:Y:S02]  /*0070*/  ISETP.GE.AND P0, PT, R0, UR7, PT ;  /* 0x0000000700007c0c */ /* 0x002fe4000bf06270 */
[----:B--2---:R-:W-:-:S04]  /*0080*/  LEA R5, R5, R2, 0x5 ;  /* 0x0000000205057211 */ /* 0x004fc800078e28ff */
[----:B------:R-:W-:-:S13]  /*0090*/  ISETP.GE.OR P0, PT, R5, UR6, P0 ;  /* 0x0000000605007c0c */ /* 0x000fda0008706670 */
[----:B------:R-:W-:Y:S05]  /*00a0*/  @P0 EXIT ;  /* 0x000000000000094d */ /* 0x000fea0003800000 */
[----:B------:R-:W0:Y:S01]  /*00b0*/  LDC.64 R8, c[0x0][0x398] ;  /* 0x0000e600ff087b82 */ /* 0x000e220000000a00 */
[----:B------:R-:W1:Y:S01]  /*00c0*/  LDCU.64 UR4, c[0x0][0x358] ;  /* 0x00006b00ff0477ac */ /* 0x000e620008000a00 */
[----:B------:R-:W2:Y:S06]  /*00d0*/  LDCU UR8, c[0x0][0x3a8] ;  /* 0x00007500ff0877ac */ /* 0x000eac0008000800 */
[----:B------:R-:W3:Y:S08]  /*00e0*/  LDC.64 R10, c[0x0][0x3a0] ;  /* 0x0000e800ff0a7b82 */ /* 0x000ef00000000a00 */
[----:B------:R-:W4:Y:S01]  /*00f0*/  LDC.64 R2, c[0x0][0x380] ;  /* 0x0000e000ff027b82 */ /* 0x000f220000000a00 */
[----:B0-----:R-:W-:-:S02]  /*0100*/  VIADDMNMX.RELU R6, R5, R9, UR6, PT ;  /* 0x0000000605067e46 */ /* 0x001fc4000b801109 */
[----:B------:R-:W-:-:S03]  /*0110*/  VIADDMNMX.RELU R4, R5, R8, UR6, PT ;  /* 0x0000000605047e46 */ /* 0x000fc6000b801108 */
[----:B------:R-:W-:Y:S01]  /*0120*/  IMAD R9, R6, UR7, R6 ;  /* 0x0000000706097c24 */ /* 0x000fe2000f8e0206 */
[----:B---3--:R-:W-:Y:S01]  /*0130*/  VIADDMNMX.RELU R6, R0, R11, UR7, PT ;  /* 0x0000000700067e46 */ /* 0x008fe2000b80110b */
[----:B------:R-:W-:Y:S01]  /*0140*/  IMAD R11, R4, UR7, R4 ;  /* 0x00000007040b7c24 */ /* 0x000fe2000f8e0204 */
[----:B------:R-:W-:Y:S02]  /*0150*/  VIADDMNMX.RELU R4, R0, R10, UR7, PT ;  /* 0x0000000700047e46 */ /* 0x000fe4000b80110a */
[C---:B------:R-:W-:Y:S02]  /*0160*/  IADD3 R7, PT, PT, R6.reuse, R9, RZ ;  /* 0x0000000906077210 */ /* 0x040fe40007ffe0ff */
[----:B------:R-:W-:Y:S02]  /*0170*/  IADD3 R13, PT, PT, R6, R11, RZ ;  /* 0x0000000b060d7210 */ /* 0x000fe40007ffe0ff */
[----:B------:R-:W-:Y:S01]  /*0180*/  IADD3 R15, PT, PT, R4, R9, RZ ;  /* 0x00000009040f7210 */ /* 0x000fe20007ffe0ff */
[----:B----4-:R-:W-:-:S04]  /*0190*/  IMAD.WIDE.U32 R6, R7, 0x4, R2 ;  /* 0x0000000407067825 */ /* 0x010fc800078e0002 */
[--C-:B------:R-:W-:Y:S01]  /*01a0*/  IMAD.WIDE.U32 R8, R13, 0x4, R2.reuse ;  /* 0x000000040d087825 */ /* 0x100fe200078e0002 */
[----:B------:R-:W-:Y:S01]  /*01b0*/  IADD3 R13, PT, PT, R4, R11, RZ ;  /* 0x0000000b040d7210 */ /* 0x000fe20007ffe0ff */
[----:B-1----:R-:W3:Y:S02]  /*01c0*/  LDG.E R6, desc[UR4][R6.64] ;  /* 0x0000000406067981 */ /* 0x002ee4000c1e1900 */
[--C-:B------:R-:W-:Y:S02]  /*01d0*/  IMAD.WIDE.U32 R10, R15, 0x4, R2.reuse ;  /* 0x000000040f0a7825 */ /* 0x100fe400078e0002 */
[----:B------:R-:W3:Y:S02]  /*01e0*/  LDG.E R9, desc[UR4][R8.64] ;  /* 0x0000000408097981 */ /* 0x000ee4000c1e1900 */
[----:B------:R-:W-:Y:S02]  /*01f0*/  IMAD.WIDE.U32 R2, R13, 0x4, R2 ;  /* 0x000000040d027825 */ /* 0x000fe400078e0002 */
[----:B------:R-:W4:Y:S01]  /*0200*/  LDG.E R11, desc[UR4][R10.64] ;  /* 0x000000040a0b7981 */ /* 0x000f22000c1e1900 */
[----:B------:R-:W0:Y:S03]  /*0210*/  LDC.64 R12, c[0x0][0x388] ;  /* 0x0000e200ff0c7b82 */ /* 0x000e260000000a00 */
[----:B------:R-:W5:Y:S01]  /*0220*/  LDG.E R3, desc[UR4][R2.64] ;  /* 0x0000000402037981 */ /* 0x000f62000c1e1900 */
[----:B------:R-:W-:-:S02]  /*0230*/  IMAD R5, R5, UR7, R0 ;  /* 0x0000000705057c24 */ /* 0x000fc4000f8e0200 */
[----:B---3--:R-:W-:-:S04]  /*0240*/  FADD R4, R6, -R9 ;  /* 0x8000000906047221 */ /* 0x008fc80000000000 */
[----:B----4-:R-:W-:-:S04]  /*0250*/  FADD R4, R4, -R11 ;  /* 0x8000000b04047221 */ /* 0x010fc80000000000 */
[----:B-----5:R-:W-:Y:S01]  /*0260*/  FADD R0, R4, R3 ;  /* 0x0000000304007221 */ /* 0x020fe20000000000 */
[----:B0-----:R-:W-:-:S04]  /*0270*/  IMAD.WIDE R4, R5, 0x4, R12 ;  /* 0x0000000405047825 */ /* 0x001fc800078e020c */
[----:B--2---:R-:W-:-:S05]  /*0280*/  FMUL R7, R0, UR8 ;  /* 0x0000000800077c20 */ /* 0x004fca0008400000 */
[----:B------:R-:W-:Y:S01]  /*0290*/  STG.E desc[UR4][R4.64], R7 ;  /* 0x0000000704007986 */ /* 0x000fe2000c101904 */
[----:B------:R-:W-:Y:S05]  /*02a0*/  EXIT ;  /* 0x000000000000794d */ /* 0x000fea0003800000 */
.L_x_0:
[----:B------:R-:W-:-:S00]  /*02b0*/  BRA `(.L_x_0) ;  /* 0xfffffffc00fc7947 */ /* 0x000fc0000383ffff */
[----:B------:R-:W-:-:S00]  /*02c0*/  NOP ;  /* 0x0000000000007918 */ /* 0x000fc00000000000 */
        /* <DEDUP_REMOVED lines=11> */
.L_x_1:


//--------------------- .nv.shared.reserved.0     --------------------------
	.section	.nv.shared.reserved.0,"aw",@nobits
	.weak		__nv_reservedSMEM_offset_0_alias
	.size		__nv_reservedSMEM_offset_0_alias, 0, 64
	.other		__nv_reservedSMEM_offset_0_alias,@"STO_CUDA_RESERVED_SHARED STV_DEFAULT"
__nv_reservedSMEM_offset_0_alias:
	.zero		0
	.zero		64


//--------------------- .nv.constant0._Z13forwardKernelPfS_iiiiiif --------------------------
	.section	.nv.constant0._Z13forwardKernelPfS_iiiiiif,"a",@progbits
	.sectionflags	@""
	.align	4
.nv.constant0._Z13forwardKernelPfS_iiiiiif:
	.zero		940


//--------------------- SYMBOLS --------------------------

	.type		.nv.reservedSmem.offset0,@object
	.size		.nv.reservedSmem.offset0,0x4
